	.headerflags	@"EF_CUDA_TEXMODE_UNIFIED EF_CUDA_64BIT_ADDRESS EF_CUDA_ACCELERATORS EF_CUDA_SM90 EF_CUDA_VIRTUAL_SM(EF_CUDA_SM90)"
	.elftype	@"ET_EXEC"


//--------------------- .nv.info                  --------------------------
	.section	.nv.info,"",@"SHT_CUDA_INFO"
	.align	4


	//----- nvinfo : EIATTR_REGCOUNT
	.align		4
        /*0000*/ 	.byte	0x04, 0x2f
        /*0002*/ 	.short	(.L_3 - .L_2)
	.align		4
.L_2:
        /*0004*/ 	.word	index@(triton_poi_fused__native_batch_norm_legit_no_training_leaky_relu_13)
        /*0008*/ 	.word	0x00000010


	//----- nvinfo : EIATTR_MIN_STACK_SIZE
	.align		4
.L_3:
        /*000c*/ 	.byte	0x04, 0x12
        /*000e*/ 	.short	(.L_5 - .L_4)
	.align		4
.L_4:
        /*0010*/ 	.word	index@(triton_poi_fused__native_batch_norm_legit_no_training_leaky_relu_13)
        /*0014*/ 	.word	0x00000000


	//----- nvinfo : EIATTR_FRAME_SIZE
	.align		4
.L_5:
        /*0018*/ 	.byte	0x04, 0x11
        /*001a*/ 	.short	(.L_7 - .L_6)
	.align		4
.L_6:
        /*001c*/ 	.word	index@(triton_poi_fused__native_batch_norm_legit_no_training_leaky_relu_13)
        /*0020*/ 	.word	0x00000000


	//----- nvinfo : EIATTR_MIN_STACK_SIZE
	.align		4
.L_7:
        /*0024*/ 	.byte	0x04, 0x12
        /*0026*/ 	.short	(.L_9 - .L_8)
	.align		4
.L_8:
        /*0028*/ 	.word	index@(triton_poi_fused__native_batch_norm_legit_no_training_leaky_relu_13)
        /*002c*/ 	.word	0x00000000
.L_9:


//--------------------- .nv.info.triton_poi_fused__native_batch_norm_legit_no_training_leaky_relu_13 --------------------------
	.section	.nv.info.triton_poi_fused__native_batch_norm_legit_no_training_leaky_relu_13,"",@"SHT_CUDA_INFO"
	.sectionflags	@""
	.align	4


	//----- nvinfo : EIATTR_CUDA_API_VERSION
	.align		4
        /*0000*/ 	.byte	0x04, 0x37
        /*0002*/ 	.short	(.L_11 - .L_10)
.L_10:
        /*0004*/ 	.word	0x0000007c


	//----- nvinfo : EIATTR_KPARAM_INFO
	.align		4
.L_11:
        /*0008*/ 	.byte	0x04, 0x17
        /*000a*/ 	.short	(.L_13 - .L_12)
.L_12:
        /*000c*/ 	.word	0x00000000
        /*0010*/ 	.short	0x0006
        /*0012*/ 	.short	0x0030
        /*0014*/ 	.byte	0x00, 0xf0, 0x11, 0x00


	//----- nvinfo : EIATTR_KPARAM_INFO
	.align		4
.L_13:
        /*0018*/ 	.byte	0x04, 0x17
        /*001a*/ 	.short	(.L_15 - .L_14)
.L_14:
        /*001c*/ 	.word	0x00000000
        /*0020*/ 	.short	0x0005
        /*0022*/ 	.short	0x0028
        /*0024*/ 	.byte	0x00, 0xf4, 0x21, 0x00


	//----- nvinfo : EIATTR_KPARAM_INFO
	.align		4
.L_15:
        /*0028*/ 	.byte	0x04, 0x17
        /*002a*/ 	.short	(.L_17 - .L_16)
.L_16:
        /*002c*/ 	.word	0x00000000
        /*0030*/ 	.short	0x0004
        /*0032*/ 	.short	0x0020
        /*0034*/ 	.byte	0x00, 0xf4, 0x21, 0x00


	//----- nvinfo : EIATTR_KPARAM_INFO
	.align		4
.L_17:
        /*0038*/ 	.byte	0x04, 0x17
        /*003a*/ 	.short	(.L_19 - .L_18)
.L_18:
        /*003c*/ 	.word	0x00000000
        /*0040*/ 	.short	0x0003
        /*0042*/ 	.short	0x0018
        /*0044*/ 	.byte	0x00, 0xf4, 0x21, 0x00


	//----- nvinfo : EIATTR_KPARAM_INFO
	.align		4
.L_19:
        /*0048*/ 	.byte	0x04, 0x17
        /*004a*/ 	.short	(.L_21 - .L_20)
.L_20:
        /*004c*/ 	.word	0x00000000
        /*0050*/ 	.short	0x0002
        /*0052*/ 	.short	0x0010
        /*0054*/ 	.byte	0x00, 0xf4, 0x21, 0x00


	//----- nvinfo : EIATTR_KPARAM_INFO
	.align		4
.L_21:
        /*0058*/ 	.byte	0x04, 0x17
        /*005a*/ 	.short	(.L_23 - .L_22)
.L_22:
        /*005c*/ 	.word	0x00000000
        /*0060*/ 	.short	0x0001
        /*0062*/ 	.short	0x0008
        /*0064*/ 	.byte	0x00, 0xf4, 0x21, 0x00


	//----- nvinfo : EIATTR_KPARAM_INFO
	.align		4
.L_23:
        /*0068*/ 	.byte	0x04, 0x17
        /*006a*/ 	.short	(.L_25 - .L_24)
.L_24:
        /*006c*/ 	.word	0x00000000
        /*0070*/ 	.short	0x0000
        /*0072*/ 	.short	0x0000
        /*0074*/ 	.byte	0x00, 0xf4, 0x21, 0x00


	//----- nvinfo : EIATTR_SPARSE_MMA_MASK
	.align		4
.L_25:
        /*0078*/ 	.byte	0x03, 0x50
        /*007a*/ 	.short	0x0000


	//----- nvinfo : EIATTR_MAXREG_COUNT
	.align		4
        /*007c*/ 	.byte	0x03, 0x1b
        /*007e*/ 	.short	0x00ff


	//----- nvinfo : EIATTR_EXIT_INSTR_OFFSETS
	.align		4
        /*0080*/ 	.byte	0x04, 0x1c
        /*0082*/ 	.short	(.L_27 - .L_26)


	//   ....[0]....
.L_26:
        /*0084*/ 	.word	0x000003d0


	//----- nvinfo : EIATTR_REQNTID
	.align		4
.L_27:
        /*0088*/ 	.byte	0x04, 0x10
        /*008a*/ 	.short	(.L_29 - .L_28)
.L_28:
        /*008c*/ 	.word	0x00000080
        /*0090*/ 	.word	0x00000001
        /*0094*/ 	.word	0x00000001


	//----- nvinfo : EIATTR_CBANK_PARAM_SIZE
	.align		4
.L_29:
        /*0098*/ 	.byte	0x03, 0x19
        /*009a*/ 	.short	0x0034


	//----- nvinfo : EIATTR_PARAM_CBANK
	.align		4
        /*009c*/ 	.byte	0x04, 0x0a
        /*009e*/ 	.short	(.L_31 - .L_30)
	.align		4
.L_30:
        /*00a0*/ 	.word	index@(.nv.constant0.triton_poi_fused__native_batch_norm_legit_no_training_leaky_relu_13)
        /*00a4*/ 	.short	0x0210
        /*00a6*/ 	.short	0x0034


	//----- nvinfo : EIATTR_SW_WAR
	.align		4
.L_31:
        /*00a8*/ 	.byte	0x04, 0x36
        /*00aa*/ 	.short	(.L_33 - .L_32)
.L_32:
        /*00ac*/ 	.word	0x00000008
.L_33:


//--------------------- .nv.callgraph             --------------------------
	.section	.nv.callgraph,"",@"SHT_CUDA_CALLGRAPH"
	.align	4
	.sectionentsize	8
	.align		4
        /*0000*/ 	.word	0x00000000
	.align		4
        /*0004*/ 	.word	0xffffffff
	.align		4
        /*0008*/ 	.word	0x00000000
	.align		4
        /*000c*/ 	.word	0xfffffffe
	.align		4
        /*0010*/ 	.word	0x00000000
	.align		4
        /*0014*/ 	.word	0xfffffffd
	.align		4
        /*0018*/ 	.word	0x00000000
	.align		4
        /*001c*/ 	.word	0xfffffffc


//--------------------- .nv.constant4             --------------------------
	.section	.nv.constant4,"a",@progbits
	.align	8
	.align		8
.nv.constant4:
        /*0000*/ 	.dword	_$_str
	.align		8
        /*0008*/ 	.dword	_$_str_$_2


//--------------------- .text.triton_poi_fused__native_batch_norm_legit_no_training_leaky_relu_13 --------------------------
	.section	.text.triton_poi_fused__native_batch_norm_legit_no_training_leaky_relu_13,"ax",@progbits
	.align	128
        .global         triton_poi_fused__native_batch_norm_legit_no_training_leaky_relu_13
        .type           triton_poi_fused__native_batch_norm_legit_no_training_leaky_relu_13,@function
        .size           triton_poi_fused__native_batch_norm_legit_no_training_leaky_relu_13,(.L_x_1 - triton_poi_fused__native_batch_norm_legit_no_training_leaky_relu_13)
        .other          triton_poi_fused__native_batch_norm_legit_no_training_leaky_relu_13,@"STO_CUDA_ENTRY STV_DEFAULT"
triton_poi_fused__native_batch_norm_legit_no_training_leaky_relu_13:
.text.triton_poi_fused__native_batch_norm_legit_no_training_leaky_relu_13:
[----:B------:R-:W-:Y:S01]  /*0000*/  LDC R1, c[0x0][0x28] ;  /* 0x00000a00ff017b82 */ /* 0x000fe20000000800 */
[----:B------:R-:W1:Y:S07]  /*0010*/  S2R R0, SR_TID.X ;  /* 0x0000000000007919 */ /* 0x000e6e0000002100 */
[----:B------:R-:W2:Y:S01]  /*0020*/  LDC.64 R2, c[0x0][0x228] ;  /* 0x00008a00ff027b82 */ /* 0x000ea20000000a00 */
[----:B------:R-:W-:Y:S01]  /*0030*/  ULDC.64 UR4, c[0x0][0x208] ;  /* 0x0000820000047ab9 */ /* 0x000fe20000000a00 */
[----:B------:R-:W3:Y:S06]  /*0040*/  S2R R7, SR_CTAID.X ;  /* 0x0000000000077919 */ /* 0x000eec0000002500 */
[----:B------:R-:W4:Y:S08]  /*0050*/  LDC.64 R8, c[0x0][0x230] ;  /* 0x00008c00ff087b82 */ /* 0x000f300000000a00 */
[----:B------:R-:W5:Y:S01]  /*0060*/  LDC.64 R10, c[0x0][0x238] ;  /* 0x00008e00ff0a7b82 */ /* 0x000f620000000a00 */
[----:B-1----:R-:W-:-:S02]  /*0070*/  SHF.L.U32 R0, R0, 0x1, RZ ;  /* 0x0000000100007819 */ /* 0x002fc400000006ff */
[----:B---3--:R-:W-:Y:S02]  /*0080*/  SHF.R.S32.HI R5, RZ, 0x17, R7 ;  /* 0x00000017ff057819 */ /* 0x008fe40000011407 */
[----:B------:R-:W-:Y:S02]  /*0090*/  LOP3.LUT R0, R0, 0xfe, RZ, 0xc0, !PT ;  /* 0x000000fe00007812 */ /* 0x000fe400078ec0ff */
[----:B------:R-:W-:Y:S02]  /*00a0*/  SGXT R5, R5, 0x1 ;  /* 0x000000010505781a */ /* 0x000fe40000000200 */
[----:B------:R-:W-:Y:S02]  /*00b0*/  LEA R0, R7, R0, 0x8 ;  /* 0x0000000007007211 */ /* 0x000fe400078e40ff */
[----:B------:R-:W1:Y:S02]  /*00c0*/  LDC.64 R6, c[0x0][0x220] ;  /* 0x00008800ff067b82 */ /* 0x000e640000000a00 */
[----:B------:R-:W-:-:S04]  /*00d0*/  LEA.HI R5, R5, R0, RZ, 0x6 ;  /* 0x0000000005057211 */ /* 0x000fc800078f30ff */
[----:B------:R-:W-:-:S04]  /*00e0*/  LOP3.LUT R5, R5, 0xffffffc0, RZ, 0xc0, !PT ;  /* 0xffffffc005057812 */ /* 0x000fc800078ec0ff */
[----:B------:R-:W-:Y:S02]  /*00f0*/  IADD3 R13, R0, -R5, RZ ;  /* 0x80000005000d7210 */ /* 0x000fe40007ffe0ff */
[----:B------:R-:W3:Y:S03]  /*0100*/  LDC.64 R4, c[0x0][0x218] ;  /* 0x00008600ff047b82 */ /* 0x000ee60000000a00 */
[----:B--2---:R-:W-:-:S06]  /*0110*/  IMAD.WIDE R2, R13, 0x4, R2 ;  /* 0x000000040d027825 */ /* 0x004fcc00078e0202 */
[----:B------:R-:W2:Y:S01]  /*0120*/  LDG.E.EL.64 R2, desc[UR4][R2.64] ;  /* 0x0000000402027981 */ /* 0x000ea2000c2e1b00 */
[----:B-1----:R-:W-:-:S06]  /*0130*/  IMAD.WIDE R6, R13, 0x4, R6 ;  /* 0x000000040d067825 */ /* 0x002fcc00078e0206 */
[----:B------:R-:W2:Y:S01]  /*0140*/  LDG.E.EL.64 R6, desc[UR4][R6.64] ;  /* 0x0000000406067981 */ /* 0x000ea2000c2e1b00 */
[----:B---3--:R-:W-:-:S06]  /*0150*/  IMAD.WIDE R4, R0, 0x4, R4 ;  /* 0x0000000400047825 */ /* 0x008fcc00078e0204 */
[----:B------:R-:W3:Y:S01]  /*0160*/  LDG.E.64 R4, desc[UR4][R4.64] ;  /* 0x0000000404047981 */ /* 0x000ee2000c1e1b00 */
[----:B----4-:R-:W-:-:S04]  /*0170*/  IMAD.WIDE R8, R13, 0x4, R8 ;  /* 0x000000040d087825 */ /* 0x010fc800078e0208 */
[----:B-----5:R-:W-:Y:S02]  /*0180*/  IMAD.WIDE R10, R13, 0x4, R10 ;  /* 0x000000040d0a7825 */ /* 0x020fe400078e020a */
[----:B------:R-:W4:Y:S04]  /*0190*/  LDG.E.EL.64 R8, desc[UR4][R8.64] ;  /* 0x0000000408087981 */ /* 0x000f28000c2e1b00 */
[----:B------:R-:W4:Y:S01]  /*01a0*/  LDG.E.EL.64 R10, desc[UR4][R10.64] ;  /* 0x000000040a0a7981 */ /* 0x000f22000c2e1b00 */
[----:B--2---:R-:W-:Y:S01]  /*01b0*/  FADD R2, R2, 9.9999997473787516356e-06 ;  /* 0x3727c5ac02027421 */ /* 0x004fe20000000000 */
[----:B------:R-:W-:-:S03]  /*01c0*/  FADD R3, R3, 9.9999997473787516356e-06 ;  /* 0x3727c5ac03037421 */ /* 0x000fc60000000000 */
[----:B------:R-:W1:Y:S08]  /*01d0*/  MUFU.SQRT R12, R2 ;  /* 0x00000002000c7308 */ /* 0x000e700000002000 */
[----:B------:R-:W2:Y:S01]  /*01e0*/  MUFU.SQRT R13, R3 ;  /* 0x00000003000d7308 */ /* 0x000ea20000002000 */
[C---:B-1----:R-:W-:Y:S02]  /*01f0*/  FSETP.GT.AND P0, PT, R12.reuse, 8.50705917302346158658e+37, PT ;  /* 0x7e8000000c00780b */ /* 0x042fe40003f04000 */
[----:B------:R-:W-:-:S02]  /*0200*/  FSETP.GEU.AND P2, PT, R12, 1.175494350822287508e-38, PT ;  /* 0x008000000c00780b */ /* 0x000fc40003f4e000 */
[C---:B--2---:R-:W-:Y:S02]  /*0210*/  FSETP.GT.AND P1, PT, R13.reuse, 8.50705917302346158658e+37, PT ;  /* 0x7e8000000d00780b */ /* 0x044fe40003f24000 */
[----:B------:R-:W-:-:S07]  /*0220*/  FSETP.GEU.AND P3, PT, R13, 1.175494350822287508e-38, PT ;  /* 0x008000000d00780b */ /* 0x000fce0003f6e000 */
[----:B------:R-:W-:Y:S01]  /*0230*/  @P0 FMUL R12, R12, 0.25 ;  /* 0x3e8000000c0c0820 */ /* 0x000fe20000400000 */
[----:B------:R-:W-:-:S03]  /*0240*/  HFMA2.MMA R2, -RZ, RZ, 1.625, 0 ;  /* 0x3e800000ff027435 */ /* 0x000fc600000001ff */
[----:B------:R-:W-:Y:S01]  /*0250*/  @!P2 FMUL R12, R12, 16777216 ;  /* 0x4b8000000c0ca820 */ /* 0x000fe20000400000 */
[----:B------:R-:W-:-:S04]  /*0260*/  @P1 FMUL R13, R13, 0.25 ;  /* 0x3e8000000d0d1820 */ /* 0x000fc80000400000 */
[----:B------:R-:W-:Y:S01]  /*0270*/  @!P3 FMUL R13, R13, 16777216 ;  /* 0x4b8000000d0db820 */ /* 0x000fe20000400000 */
[----:B------:R-:W1:Y:S01]  /*0280*/  MUFU.RCP R12, R12 ;  /* 0x0000000c000c7308 */ /* 0x000e620000001000 */
[----:B------:R-:W-:-:S07]  /*0290*/  FSEL R3, R2, 1, P0 ;  /* 0x3f80000002037808 */ /* 0x000fce0000000000 */
[----:B------:R-:W2:Y:S01]  /*02a0*/  MUFU.RCP R13, R13 ;  /* 0x0000000d000d7308 */ /* 0x000ea20000001000 */
[----:B------:R-:W-:Y:S01]  /*02b0*/  FSEL R2, R2, 1, P1 ;  /* 0x3f80000002027808 */ /* 0x000fe20000800000 */
[----:B------:R-:W-:Y:S01]  /*02c0*/  @!P2 FMUL R3, R3, 16777216 ;  /* 0x4b8000000303a820 */ /* 0x000fe20000400000 */
[----:B---3--:R-:W-:-:S03]  /*02d0*/  FADD R5, R5, -R7 ;  /* 0x8000000705057221 */ /* 0x008fc60000000000 */
[----:B------:R-:W-:Y:S01]  /*02e0*/  @!P3 FMUL R2, R2, 16777216 ;  /* 0x4b8000000202b820 */ /* 0x000fe20000400000 */
[----:B------:R-:W-:Y:S01]  /*02f0*/  FADD R4, R4, -R6 ;  /* 0x8000000604047221 */ /* 0x000fe20000000000 */
[----:B-1----:R-:W-:Y:S02]  /*0300*/  FMUL R7, R12, R3 ;  /* 0x000000030c077220 */ /* 0x002fe40000400000 */
[----:B--2---:R-:W-:Y:S02]  /*0310*/  FMUL R6, R13, R2 ;  /* 0x000000020d067220 */ /* 0x004fe40000400000 */
[----:B------:R-:W1:Y:S01]  /*0320*/  LDC.64 R2, c[0x0][0x210] ;  /* 0x00008400ff027b82 */ /* 0x000e620000000a00 */
[----:B------:R-:W-:Y:S01]  /*0330*/  FMUL R7, R4, R7 ;  /* 0x0000000704077220 */ /* 0x000fe20000400000 */
[----:B------:R-:W-:-:S03]  /*0340*/  FMUL R6, R5, R6 ;  /* 0x0000000605067220 */ /* 0x000fc60000400000 */
[----:B----4-:R-:W-:Y:S01]  /*0350*/  FFMA R8, R8, R7, R10 ;  /* 0x0000000708087223 */ /* 0x010fe2000000000a */
[----:B------:R-:W-:-:S04]  /*0360*/  FFMA R9, R9, R6, R11 ;  /* 0x0000000609097223 */ /* 0x000fc8000000000b */
[----:B------:R-:W-:Y:S02]  /*0370*/  FSETP.GT.AND P0, PT, R8, RZ, PT ;  /* 0x000000ff0800720b */ /* 0x000fe40003f04000 */
[----:B------:R-:W-:-:S11]  /*0380*/  FSETP.GT.AND P1, PT, R9, RZ, PT ;  /* 0x000000ff0900720b */ /* 0x000fd60003f24000 */
[----:B------:R-:W-:Y:S01]  /*0390*/  @!P0 FMUL R8, R8, 0.10000000149011611938 ;  /* 0x3dcccccd08088820 */ /* 0x000fe20000400000 */
[----:B-1----:R-:W-:-:S04]  /*03a0*/  IMAD.WIDE R2, R0, 0x4, R2 ;  /* 0x0000000400027825 */ /* 0x002fc800078e0202 */
[----:B------:R-:W-:-:S05]  /*03b0*/  @!P1 FMUL R9, R9, 0.10000000149011611938 ;  /* 0x3dcccccd09099820 */ /* 0x000fca0000400000 */
[----:B------:R-:W-:Y:S01]  /*03c0*/  STG.E.64 desc[UR4][R2.64], R8 ;  /* 0x0000000802007986 */ /* 0x000fe2000c101b04 */
[----:B------:R-:W-:Y:S05]  /*03d0*/  EXIT ;  /* 0x000000000000794d */ /* 0x000fea0003800000 */
.L_x_0:
[----:B------:R-:W-:-:S00]  /*03e0*/  BRA `(.L_x_0) ;  /* 0xfffffffc00fc7947 */ /* 0x000fc0000383ffff */
[----:B------:R-:W-:-:S00]  /*03f0*/  NOP ;  /* 0x0000000000007918 */ /* 0x000fc00000000000 */
        /* <DEDUP_REMOVED lines=8> */
.L_x_1:


//--------------------- .nv.global.init           --------------------------
	.section	.nv.global.init,"aw",@progbits
.nv.global.init:
	.type		_$_str,@object
	.size		_$_str,(_$_str_$_2 - _$_str)
_$_str:
        /*0000*/ 	.byte	0x5f, 0x5f, 0x43, 0x55, 0x44, 0x41, 0x5f, 0x46, 0x54, 0x5a, 0x00
	.type		_$_str_$_2,@object
	.size		_$_str_$_2,(.L_1 - _$_str_$_2)
_$_str_$_2:
        /*000b*/ 	.byte	0x5f, 0x5f, 0x43, 0x55, 0x44, 0x41, 0x5f, 0x50, 0x52, 0x45, 0x43, 0x5f, 0x53, 0x51, 0x52, 0x54
        /*001b*/ 	.byte	0x00
.L_1:


//--------------------- .nv.constant0.triton_poi_fused__native_batch_norm_legit_no_training_leaky_relu_13 --------------------------
	.section	.nv.constant0.triton_poi_fused__native_batch_norm_legit_no_training_leaky_relu_13,"a",@progbits
	.sectionflags	@""
	.align	4
.nv.constant0.triton_poi_fused__native_batch_norm_legit_no_training_leaky_relu_13:
	.zero		580
